	.headerflags	@"EF_CUDA_TEXMODE_UNIFIED EF_CUDA_64BIT_ADDRESS EF_CUDA_ACCELERATORS EF_CUDA_SM90 EF_CUDA_VIRTUAL_SM(EF_CUDA_SM90)"
	.elftype	@"ET_EXEC"


//--------------------- .nv.info                  --------------------------
	.section	.nv.info,"",@"SHT_CUDA_INFO"
	.align	4


	//----- nvinfo : EIATTR_REGCOUNT
	.align		4
        /*0000*/ 	.byte	0x04, 0x2f
        /*0002*/ 	.short	(.L_1 - .L_0)
	.align		4
.L_0:
        /*0004*/ 	.word	index@(triton_poi_fused__unsafe_index_add_mul_sub_30)
        /*0008*/ 	.word	0x00000020


	//----- nvinfo : EIATTR_MIN_STACK_SIZE
	.align		4
.L_1:
        /*000c*/ 	.byte	0x04, 0x12
        /*000e*/ 	.short	(.L_3 - .L_2)
	.align		4
.L_2:
        /*0010*/ 	.word	index@(triton_poi_fused__unsafe_index_add_mul_sub_30)
        /*0014*/ 	.word	0x00000000


	//----- nvinfo : EIATTR_FRAME_SIZE
	.align		4
.L_3:
        /*0018*/ 	.byte	0x04, 0x11
        /*001a*/ 	.short	(.L_5 - .L_4)
	.align		4
.L_4:
        /*001c*/ 	.word	index@(triton_poi_fused__unsafe_index_add_mul_sub_30)
        /*0020*/ 	.word	0x00000000


	//----- nvinfo : EIATTR_MIN_STACK_SIZE
	.align		4
.L_5:
        /*0024*/ 	.byte	0x04, 0x12
        /*0026*/ 	.short	(.L_7 - .L_6)
	.align		4
.L_6:
        /*0028*/ 	.word	index@(triton_poi_fused__unsafe_index_add_mul_sub_30)
        /*002c*/ 	.word	0x00000000
.L_7:


//--------------------- .nv.info.triton_poi_fused__unsafe_index_add_mul_sub_30 --------------------------
	.section	.nv.info.triton_poi_fused__unsafe_index_add_mul_sub_30,"",@"SHT_CUDA_INFO"
	.sectionflags	@""
	.align	4


	//----- nvinfo : EIATTR_CUDA_API_VERSION
	.align		4
        /*0000*/ 	.byte	0x04, 0x37
        /*0002*/ 	.short	(.L_9 - .L_8)
.L_8:
        /*0004*/ 	.word	0x0000007c


	//----- nvinfo : EIATTR_KPARAM_INFO
	.align		4
.L_9:
        /*0008*/ 	.byte	0x04, 0x17
        /*000a*/ 	.short	(.L_11 - .L_10)
.L_10:
        /*000c*/ 	.word	0x00000000
        /*0010*/ 	.short	0x0006
        /*0012*/ 	.short	0x0030
        /*0014*/ 	.byte	0x00, 0xf0, 0x11, 0x00


	//----- nvinfo : EIATTR_KPARAM_INFO
	.align		4
.L_11:
        /*0018*/ 	.byte	0x04, 0x17
        /*001a*/ 	.short	(.L_13 - .L_12)
.L_12:
        /*001c*/ 	.word	0x00000000
        /*0020*/ 	.short	0x0005
        /*0022*/ 	.short	0x0028
        /*0024*/ 	.byte	0x00, 0xf4, 0x21, 0x00


	//----- nvinfo : EIATTR_KPARAM_INFO
	.align		4
.L_13:
        /*0028*/ 	.byte	0x04, 0x17
        /*002a*/ 	.short	(.L_15 - .L_14)
.L_14:
        /*002c*/ 	.word	0x00000000
        /*0030*/ 	.short	0x0004
        /*0032*/ 	.short	0x0020
        /*0034*/ 	.byte	0x00, 0xf4, 0x21, 0x00


	//----- nvinfo : EIATTR_KPARAM_INFO
	.align		4
.L_15:
        /*0038*/ 	.byte	0x04, 0x17
        /*003a*/ 	.short	(.L_17 - .L_16)
.L_16:
        /*003c*/ 	.word	0x00000000
        /*0040*/ 	.short	0x0003
        /*0042*/ 	.short	0x0018
        /*0044*/ 	.byte	0x00, 0xf4, 0x21, 0x00


	//----- nvinfo : EIATTR_KPARAM_INFO
	.align		4
.L_17:
        /*0048*/ 	.byte	0x04, 0x17
        /*004a*/ 	.short	(.L_19 - .L_18)
.L_18:
        /*004c*/ 	.word	0x00000000
        /*0050*/ 	.short	0x0002
        /*0052*/ 	.short	0x0010
        /*0054*/ 	.byte	0x00, 0xf4, 0x21, 0x00


	//----- nvinfo : EIATTR_KPARAM_INFO
	.align		4
.L_19:
        /*0058*/ 	.byte	0x04, 0x17
        /*005a*/ 	.short	(.L_21 - .L_20)
.L_20:
        /*005c*/ 	.word	0x00000000
        /*0060*/ 	.short	0x0001
        /*0062*/ 	.short	0x0008
        /*0064*/ 	.byte	0x00, 0xf4, 0x21, 0x00


	//----- nvinfo : EIATTR_KPARAM_INFO
	.align		4
.L_21:
        /*0068*/ 	.byte	0x04, 0x17
        /*006a*/ 	.short	(.L_23 - .L_22)
.L_22:
        /*006c*/ 	.word	0x00000000
        /*0070*/ 	.short	0x0000
        /*0072*/ 	.short	0x0000
        /*0074*/ 	.byte	0x00, 0xf4, 0x21, 0x00


	//----- nvinfo : EIATTR_SPARSE_MMA_MASK
	.align		4
.L_23:
        /*0078*/ 	.byte	0x03, 0x50
        /*007a*/ 	.short	0x0000


	//----- nvinfo : EIATTR_MAXREG_COUNT
	.align		4
        /*007c*/ 	.byte	0x03, 0x1b
        /*007e*/ 	.short	0x00ff


	//----- nvinfo : EIATTR_EXIT_INSTR_OFFSETS
	.align		4
        /*0080*/ 	.byte	0x04, 0x1c
        /*0082*/ 	.short	(.L_25 - .L_24)


	//   ....[0]....
.L_24:
        /*0084*/ 	.word	0x00000970


	//----- nvinfo : EIATTR_REQNTID
	.align		4
.L_25:
        /*0088*/ 	.byte	0x04, 0x10
        /*008a*/ 	.short	(.L_27 - .L_26)
.L_26:
        /*008c*/ 	.word	0x00000080
        /*0090*/ 	.word	0x00000001
        /*0094*/ 	.word	0x00000001


	//----- nvinfo : EIATTR_CBANK_PARAM_SIZE
	.align		4
.L_27:
        /*0098*/ 	.byte	0x03, 0x19
        /*009a*/ 	.short	0x0034


	//----- nvinfo : EIATTR_PARAM_CBANK
	.align		4
        /*009c*/ 	.byte	0x04, 0x0a
        /*009e*/ 	.short	(.L_29 - .L_28)
	.align		4
.L_28:
        /*00a0*/ 	.word	index@(.nv.constant0.triton_poi_fused__unsafe_index_add_mul_sub_30)
        /*00a4*/ 	.short	0x0210
        /*00a6*/ 	.short	0x0034


	//----- nvinfo : EIATTR_SW_WAR
	.align		4
.L_29:
        /*00a8*/ 	.byte	0x04, 0x36
        /*00aa*/ 	.short	(.L_31 - .L_30)
.L_30:
        /*00ac*/ 	.word	0x00000008
.L_31:


//--------------------- .nv.callgraph             --------------------------
	.section	.nv.callgraph,"",@"SHT_CUDA_CALLGRAPH"
	.align	4
	.sectionentsize	8
	.align		4
        /*0000*/ 	.word	0x00000000
	.align		4
        /*0004*/ 	.word	0xffffffff
	.align		4
        /*0008*/ 	.word	0x00000000
	.align		4
        /*000c*/ 	.word	0xfffffffe
	.align		4
        /*0010*/ 	.word	0x00000000
	.align		4
        /*0014*/ 	.word	0xfffffffd
	.align		4
        /*0018*/ 	.word	0x00000000
	.align		4
        /*001c*/ 	.word	0xfffffffc


//--------------------- .text.triton_poi_fused__unsafe_index_add_mul_sub_30 --------------------------
	.section	.text.triton_poi_fused__unsafe_index_add_mul_sub_30,"ax",@progbits
	.align	128
        .global         triton_poi_fused__unsafe_index_add_mul_sub_30
        .type           triton_poi_fused__unsafe_index_add_mul_sub_30,@function
        .size           triton_poi_fused__unsafe_index_add_mul_sub_30,(.L_x_1 - triton_poi_fused__unsafe_index_add_mul_sub_30)
        .other          triton_poi_fused__unsafe_index_add_mul_sub_30,@"STO_CUDA_ENTRY STV_DEFAULT"
triton_poi_fused__unsafe_index_add_mul_sub_30:
.text.triton_poi_fused__unsafe_index_add_mul_sub_30:
[----:B------:R-:W-:Y:S01]  /*0000*/  LDC R1, c[0x0][0x28] ;  /* 0x00000a00ff017b82 */ /* 0x000fe20000000800 */
[----:B------:R-:W1:Y:S07]  /*0010*/  S2R R0, SR_TID.X ;  /* 0x0000000000007919 */ /* 0x000e6e0000002100 */
[----:B------:R-:W2:Y:S01]  /*0020*/  LDC.64 R22, c[0x0][0x210] ;  /* 0x00008400ff167b82 */ /* 0x000ea20000000a00 */
[----:B------:R-:W-:Y:S01]  /*0030*/  ULDC.64 UR4, c[0x0][0x208] ;  /* 0x0000820000047ab9 */ /* 0x000fe20000000a00 */
[----:B------:R-:W-:Y:S01]  /*0040*/  ULDC.64 UR6, c[0x0][0x220] ;  /* 0x0000880000067ab9 */ /* 0x000fe20000000a00 */
[----:B------:R-:W3:Y:S05]  /*0050*/  S2R R3, SR_CTAID.X ;  /* 0x0000000000037919 */ /* 0x000eea0000002500 */
[----:B------:R-:W4:Y:S08]  /*0060*/  LDC.64 R10, c[0x0][0x218] ;  /* 0x00008600ff0a7b82 */ /* 0x000f300000000a00 */
[----:B------:R-:W5:Y:S01]  /*0070*/  LDC.64 R8, c[0x0][0x228] ;  /* 0x00008a00ff087b82 */ /* 0x000f620000000a00 */
[----:B-1----:R-:W-:-:S05]  /*0080*/  IMAD.SHL.U32 R0, R0, 0x4, RZ ;  /* 0x0000000400007824 */ /* 0x002fca00078e00ff */
[----:B------:R-:W-:-:S05]  /*0090*/  LOP3.LUT R0, R0, 0x1fc, RZ, 0xc0, !PT ;  /* 0x000001fc00007812 */ /* 0x000fca00078ec0ff */
[----:B---3--:R-:W-:-:S05]  /*00a0*/  IMAD R0, R3, 0x200, R0 ;  /* 0x0000020003007824 */ /* 0x008fca00078e0200 */
[----:B------:R-:W-:-:S04]  /*00b0*/  SHF.R.S32.HI R5, RZ, 0x1f, R0 ;  /* 0x0000001fff057819 */ /* 0x000fc80000011400 */
[----:B------:R-:W-:-:S04]  /*00c0*/  LEA.HI R5, R5, R0, RZ, 0x3 ;  /* 0x0000000005057211 */ /* 0x000fc800078f18ff */
[----:B------:R-:W-:Y:S02]  /*00d0*/  SHF.R.S32.HI R2, RZ, 0x3, R5 ;  /* 0x00000003ff027819 */ /* 0x000fe40000011405 */
[----:B------:R-:W-:Y:S02]  /*00e0*/  LOP3.LUT R5, R5, 0xfffffff8, RZ, 0xc0, !PT ;  /* 0xfffffff805057812 */ /* 0x000fe400078ec0ff */
[----:B------:R-:W-:-:S04]  /*00f0*/  LEA.HI R4, R2, R2, RZ, 0x3 ;  /* 0x0000000202047211 */ /* 0x000fc800078f18ff */
[----:B------:R-:W-:-:S05]  /*0100*/  LOP3.LUT R7, R4, 0xfffffff8, RZ, 0xc0, !PT ;  /* 0xfffffff804077812 */ /* 0x000fca00078ec0ff */
[----:B------:R-:W-:Y:S02]  /*0110*/  IMAD.IADD R7, R2, 0x1, -R7 ;  /* 0x0000000102077824 */ /* 0x000fe400078e0a07 */
[----:B------:R-:W-:Y:S02]  /*0120*/  IMAD.IADD R2, R0, 0x1, -R5 ;  /* 0x0000000100027824 */ /* 0x000fe400078e0a05 */
[----:B--2---:R-:W-:-:S04]  /*0130*/  IMAD.WIDE R22, R7, 0x8, R22 ;  /* 0x0000000807167825 */ /* 0x004fc800078e0216 */
[C---:B----4-:R-:W-:Y:S02]  /*0140*/  IMAD.WIDE R16, R2.reuse, 0x8, R10 ;  /* 0x0000000802107825 */ /* 0x050fe400078e020a */
[----:B------:R-:W2:Y:S04]  /*0150*/  LDG.E.EL.64 R22, desc[UR4][R22.64] ;  /* 0x0000000416167981 */ /* 0x000ea8000c2e1b00 */
[----:B------:R-:W3:Y:S01]  /*0160*/  LDG.E.EL.128 R16, desc[UR4][R16.64] ;  /* 0x0000000410107981 */ /* 0x000ee2000c2e1d00 */
[----:B-----5:R-:W-:-:S06]  /*0170*/  IMAD.WIDE R4, R2, 0x8, R8 ;  /* 0x0000000802047825 */ /* 0x020fcc00078e0208 */
[----:B------:R-:W4:Y:S01]  /*0180*/  LDG.E.EL.128 R4, desc[UR4][R4.64] ;  /* 0x0000000404047981 */ /* 0x000f22000c2e1d00 */
[----:B------:R-:W-:Y:S01]  /*0190*/  SHF.R.S32.HI R21, RZ, 0x16, R3 ;  /* 0x00000016ff157819 */ /* 0x000fe20000011403 */
[----:B------:R-:W-:-:S03]  /*01a0*/  VIADD R12, R0, 0x2 ;  /* 0x00000002000c7836 */ /* 0x000fc60000000000 */
[----:B------:R-:W-:-:S04]  /*01b0*/  SGXT R21, R21, 0x1 ;  /* 0x000000011515781a */ /* 0x000fc80000000200 */
[----:B------:R-:W-:-:S04]  /*01c0*/  LEA.HI R3, R21, R12, RZ, 0x3 ;  /* 0x0000000c15037211 */ /* 0x000fc800078f18ff */
[----:B------:R-:W-:-:S05]  /*01d0*/  LOP3.LUT R3, R3, 0xfffffff8, RZ, 0xc0, !PT ;  /* 0xfffffff803037812 */ /* 0x000fca00078ec0ff */
[----:B------:R-:W-:-:S04]  /*01e0*/  IMAD.IADD R3, R12, 0x1, -R3 ;  /* 0x000000010c037824 */ /* 0x000fc800078e0a03 */
[----:B------:R-:W-:-:S04]  /*01f0*/  IMAD.WIDE R12, R3, 0x8, R10 ;  /* 0x00000008030c7825 */ /* 0x000fc800078e020a */
[----:B------:R-:W-:Y:S02]  /*0200*/  IMAD.WIDE R8, R3, 0x8, R8 ;  /* 0x0000000803087825 */ /* 0x000fe400078e0208 */
[----:B------:R-:W5:Y:S04]  /*0210*/  LDG.E.EL.128 R12, desc[UR4][R12.64] ;  /* 0x000000040c0c7981 */ /* 0x000f68000c2e1d00 */
[----:B------:R-:W5:Y:S01]  /*0220*/  LDG.E.EL.128 R8, desc[UR4][R8.64] ;  /* 0x0000000408087981 */ /* 0x000f62000c2e1d00 */
[----:B------:R-:W-:-:S04]  /*0230*/  LEA.HI R3, R21, R0, RZ, 0x6 ;  /* 0x0000000015037211 */ /* 0x000fc800078f30ff */
[--C-:B------:R-:W-:Y:S02]  /*0240*/  SHF.R.S32.HI R20, RZ, 0x6, R3.reuse ;  /* 0x00000006ff147819 */ /* 0x100fe40000011403 */
[----:B------:R-:W-:-:S04]  /*0250*/  SHF.R.S32.HI R3, RZ, 0x1f, R3 ;  /* 0x0000001fff037819 */ /* 0x000fc80000011403 */
[----:B------:R-:W-:-:S04]  /*0260*/  LEA.HI R3, R3, R20, RZ, 0x8 ;  /* 0x0000001403037211 */ /* 0x000fc800078f40ff */
[----:B------:R-:W-:-:S05]  /*0270*/  LOP3.LUT R3, R3, 0xffffff00, RZ, 0xc0, !PT ;  /* 0xffffff0003037812 */ /* 0x000fca00078ec0ff */
[----:B------:R-:W-:Y:S01]  /*0280*/  IMAD.IADD R3, R20, 0x1, -R3 ;  /* 0x0000000114037824 */ /* 0x000fe200078e0a03 */
[----:B--2---:R-:W-:-:S04]  /*0290*/  SHF.R.U32.HI R29, RZ, 0x1c, R23 ;  /* 0x0000001cff1d7819 */ /* 0x004fc80000011617 */
[----:B------:R-:W-:Y:S02]  /*02a0*/  LOP3.LUT R29, R29, 0x8, RZ, 0xc0, !PT ;  /* 0x000000081d1d7812 */ /* 0x000fe400078ec0ff */
[----:B---3--:R-:W-:Y:S02]  /*02b0*/  SHF.R.U32.HI R27, RZ, 0x1c, R17 ;  /* 0x0000001cff1b7819 */ /* 0x008fe40000011611 */
[----:B------:R-:W-:Y:S02]  /*02c0*/  SHF.R.U32.HI R25, RZ, 0x1c, R19 ;  /* 0x0000001cff197819 */ /* 0x000fe40000011613 */
[----:B------:R-:W-:Y:S02]  /*02d0*/  IADD3 R20, P0, R22, R29, RZ ;  /* 0x0000001d16147210 */ /* 0x000fe40007f1e0ff */
[----:B------:R-:W-:Y:S02]  /*02e0*/  LOP3.LUT R27, R27, 0x8, RZ, 0xc0, !PT ;  /* 0x000000081b1b7812 */ /* 0x000fe400078ec0ff */
[----:B------:R-:W-:Y:S01]  /*02f0*/  LOP3.LUT R25, R25, 0x8, RZ, 0xc0, !PT ;  /* 0x0000000819197812 */ /* 0x000fe200078ec0ff */
[----:B------:R-:W-:Y:S01]  /*0300*/  IMAD.X R23, RZ, RZ, R23, P0 ;  /* 0x000000ffff177224 */ /* 0x000fe200000e0617 */
[----:B------:R-:W-:-:S02]  /*0310*/  IADD3 R16, P1, R16, R27, RZ ;  /* 0x0000001b10107210 */ /* 0x000fc40007f3e0ff */
[----:B------:R-:W-:Y:S02]  /*0320*/  IADD3 R24, P0, R18, R25, RZ ;  /* 0x0000001912187210 */ /* 0x000fe40007f1e0ff */
[----:B----4-:R-:W-:Y:S01]  /*0330*/  SHF.R.U32.HI R25, RZ, 0x1c, R5 ;  /* 0x0000001cff197819 */ /* 0x010fe20000011605 */
[----:B------:R-:W-:Y:S01]  /*0340*/  IMAD.X R29, RZ, RZ, R17, P1 ;  /* 0x000000ffff1d7224 */ /* 0x000fe200008e0611 */
[----:B------:R-:W-:Y:S01]  /*0350*/  SHF.R.U32.HI R27, RZ, 0x1c, R7 ;  /* 0x0000001cff1b7819 */ /* 0x000fe20000011607 */
[----:B------:R-:W-:Y:S01]  /*0360*/  IMAD.X R17, RZ, RZ, R19, P0 ;  /* 0x000000ffff117224 */ /* 0x000fe200000e0613 */
[C---:B------:R-:W-:Y:S02]  /*0370*/  LEA R18, P0, R16.reuse, UR6, 0xa ;  /* 0x0000000610127c11 */ /* 0x040fe4000f8050ff */
[----:B------:R-:W-:Y:S02]  /*0380*/  LOP3.LUT R25, R25, 0x8, RZ, 0xc0, !PT ;  /* 0x0000000819197812 */ /* 0x000fe400078ec0ff */
[----:B------:R-:W-:-:S02]  /*0390*/  LEA.HI.X R19, R16, UR7, R29, 0xa, P0 ;  /* 0x0000000710137c11 */ /* 0x000fc400080f541d */
[C---:B------:R-:W-:Y:S02]  /*03a0*/  LEA R16, P0, R24.reuse, UR6, 0xa ;  /* 0x0000000618107c11 */ /* 0x040fe4000f8050ff */
[----:B------:R-:W-:Y:S01]  /*03b0*/  LOP3.LUT R27, R27, 0x8, RZ, 0xc0, !PT ;  /* 0x000000081b1b7812 */ /* 0x000fe200078ec0ff */
[C---:B------:R-:W-:Y:S01]  /*03c0*/  IMAD.WIDE R18, R3.reuse, 0x4, R18 ;  /* 0x0000000403127825 */ /* 0x040fe200078e0212 */
[----:B------:R-:W-:Y:S02]  /*03d0*/  IADD3 R22, P1, R4, R25, RZ ;  /* 0x0000001904167210 */ /* 0x000fe40007f3e0ff */
[----:B------:R-:W-:Y:S01]  /*03e0*/  LEA.HI.X R17, R24, UR7, R17, 0xa, P0 ;  /* 0x0000000718117c11 */ /* 0x000fe200080f5411 */
[----:B------:R-:W-:Y:S01]  /*03f0*/  IMAD.SHL.U32 R4, R20, 0x2000, RZ ;  /* 0x0000200014047824 */ /* 0x000fe200078e00ff */
[----:B------:R-:W-:Y:S01]  /*0400*/  IADD3 R24, P0, R6, R27, RZ ;  /* 0x0000001b06187210 */ /* 0x000fe20007f1e0ff */
[----:B------:R-:W-:Y:S01]  /*0410*/  IMAD.X R25, RZ, RZ, R5, P1 ;  /* 0x000000ffff197224 */ /* 0x000fe200008e0605 */
[----:B------:R-:W-:Y:S01]  /*0420*/  LEA R6, P1, R22, UR6, 0xa ;  /* 0x0000000616067c11 */ /* 0x000fe2000f8250ff */
[----:B------:R-:W-:Y:S01]  /*0430*/  IMAD.WIDE R16, R3, 0x4, R16 ;  /* 0x0000000403107825 */ /* 0x000fe200078e0210 */
[----:B------:R-:W-:-:S02]  /*0440*/  SHF.L.U64.HI R5, R20, 0xd, R23 ;  /* 0x0000000d14057819 */ /* 0x000fc40000010217 */
[----:B------:R-:W-:Y:S01]  /*0450*/  LEA R20, P2, R24, UR6, 0xa ;  /* 0x0000000618147c11 */ /* 0x000fe2000f8450ff */
[----:B------:R-:W-:Y:S01]  /*0460*/  IMAD.X R23, RZ, RZ, R7, P0 ;  /* 0x000000ffff177224 */ /* 0x000fe200000e0607 */
[----:B------:R-:W-:Y:S02]  /*0470*/  LEA.HI.X R7, R22, UR7, R25, 0xa, P1 ;  /* 0x0000000716077c11 */ /* 0x000fe400088f5419 */
[----:B------:R-:W-:Y:S02]  /*0480*/  IADD3 R22, P1, R16, R4, RZ ;  /* 0x0000000410167210 */ /* 0x000fe40007f3e0ff */
[----:B------:R-:W-:Y:S01]  /*0490*/  LEA.HI R16, R21, R0, RZ, 0xe ;  /* 0x0000000015107211 */ /* 0x000fe200078f70ff */
[----:B------:R-:W-:Y:S01]  /*04a0*/  IMAD.WIDE R26, R3, 0x4, R6 ;  /* 0x00000004031a7825 */ /* 0x000fe200078e0206 */
[----:B------:R-:W-:Y:S02]  /*04b0*/  IADD3 R18, P0, R18, R4, RZ ;  /* 0x0000000412127210 */ /* 0x000fe40007f1e0ff */
[----:B------:R-:W-:Y:S01]  /*04c0*/  LEA.HI.X R21, R24, UR7, R23, 0xa, P2 ;  /* 0x0000000718157c11 */ /* 0x000fe200090f5417 */
[--C-:B------:R-:W-:Y:S01]  /*04d0*/  IMAD.X R23, R17, 0x1, R5.reuse, P1 ;  /* 0x0000000111177824 */ /* 0x100fe200008e0605 */
[----:B------:R-:W-:Y:S01]  /*04e0*/  LOP3.LUT R16, R16, 0xffffc000, RZ, 0xc0, !PT ;  /* 0xffffc00010107812 */ /* 0x000fe200078ec0ff */
[----:B------:R-:W-:-:S02]  /*04f0*/  IMAD.X R19, R19, 0x1, R5, P0 ;  /* 0x0000000113137824 */ /* 0x000fc400000e0605 */
[----:B------:R-:W-:Y:S01]  /*0500*/  IMAD.WIDE R24, R3, 0x4, R20 ;  /* 0x0000000403187825 */ /* 0x000fe200078e0214 */
[----:B------:R-:W-:-:S03]  /*0510*/  IADD3 R20, P0, R26, R4, RZ ;  /* 0x000000041a147210 */ /* 0x000fc60007f1e0ff */
[C---:B------:R-:W-:Y:S01]  /*0520*/  IMAD.WIDE R28, R16.reuse, 0x4, R18 ;  /* 0x00000004101c7825 */ /* 0x040fe200078e0212 */
[----:B------:R-:W-:Y:S02]  /*0530*/  IADD3 R18, P1, R24, R4, RZ ;  /* 0x0000000418127210 */ /* 0x000fe40007f3e0ff */
[----:B-----5:R-:W-:Y:S01]  /*0540*/  SHF.R.U32.HI R17, RZ, 0x1c, R13 ;  /* 0x0000001cff117819 */ /* 0x020fe2000001160d */
[----:B------:R-:W-:Y:S01]  /*0550*/  IMAD.X R21, R27, 0x1, R5, P0 ;  /* 0x000000011b157824 */ /* 0x000fe200000e0605 */
[----:B------:R-:W-:Y:S01]  /*0560*/  SHF.R.U32.HI R24, RZ, 0x1c, R15 ;  /* 0x0000001cff187819 */ /* 0x000fe2000001160f */
[----:B------:R-:W-:Y:S01]  /*0570*/  IMAD.X R19, R25, 0x1, R5, P1 ;  /* 0x0000000119137824 */ /* 0x000fe200008e0605 */
[----:B------:R-:W-:Y:S01]  /*0580*/  SHF.R.U32.HI R27, RZ, 0x1c, R9 ;  /* 0x0000001cff1b7819 */ /* 0x000fe20000011609 */
[----:B------:R-:W-:Y:S01]  /*0590*/  IMAD.WIDE R22, R16, 0x4, R22 ;  /* 0x0000000410167825 */ /* 0x000fe200078e0216 */
[----:B------:R-:W-:Y:S01]  /*05a0*/  SHF.R.U32.HI R25, RZ, 0x1c, R11 ;  /* 0x0000001cff197819 */ /* 0x000fe2000001160b */
[----:B------:R-:W2:Y:S01]  /*05b0*/  LDG.E.EL R7, desc[UR4][R28.64] ;  /* 0x000000041c077981 */ /* 0x000ea2000c2e1900 */
[----:B------:R-:W-:-:S02]  /*05c0*/  LOP3.LUT R17, R17, 0x8, RZ, 0xc0, !PT ;  /* 0x0000000811117812 */ /* 0x000fc400078ec0ff */
[----:B------:R-:W-:Y:S01]  /*05d0*/  LOP3.LUT R24, R24, 0x8, RZ, 0xc0, !PT ;  /* 0x0000000818187812 */ /* 0x000fe200078ec0ff */
[----:B------:R1:W3:Y:S01]  /*05e0*/  LDG.E.EL R6, desc[UR4][R22.64] ;  /* 0x0000000416067981 */ /* 0x0002e2000c2e1900 */
[----:B------:R-:W-:Y:S01]  /*05f0*/  LOP3.LUT R27, R27, 0x8, RZ, 0xc0, !PT ;  /* 0x000000081b1b7812 */ /* 0x000fe200078ec0ff */
[C---:B------:R-:W-:Y:S01]  /*0600*/  IMAD.WIDE R20, R16.reuse, 0x4, R20 ;  /* 0x0000000410147825 */ /* 0x040fe200078e0214 */
[----:B------:R-:W-:Y:S02]  /*0610*/  LOP3.LUT R25, R25, 0x8, RZ, 0xc0, !PT ;  /* 0x0000000819197812 */ /* 0x000fe400078ec0ff */
[----:B------:R-:W-:Y:S02]  /*0620*/  IADD3 R17, P0, R12, R17, RZ ;  /* 0x000000110c117210 */ /* 0x000fe40007f1e0ff */
[----:B------:R-:W-:Y:S01]  /*0630*/  IADD3 R12, P2, R8, R27, RZ ;  /* 0x0000001b080c7210 */ /* 0x000fe20007f5e0ff */
[----:B------:R-:W-:Y:S01]  /*0640*/  IMAD.WIDE R18, R16, 0x4, R18 ;  /* 0x0000000410127825 */ /* 0x000fe200078e0212 */
[----:B------:R-:W-:Y:S01]  /*0650*/  IADD3 R8, P3, R10, R25, RZ ;  /* 0x000000190a087210 */ /* 0x000fe20007f7e0ff */
[----:B------:R-:W2:Y:S01]  /*0660*/  LDG.E.EL R20, desc[UR4][R20.64] ;  /* 0x0000000414147981 */ /* 0x000ea2000c2e1900 */
[----:B-1----:R-:W-:Y:S01]  /*0670*/  IADD3 R22, P1, R14, R24, RZ ;  /* 0x000000180e167210 */ /* 0x002fe20007f3e0ff */
[----:B------:R-:W-:Y:S01]  /*0680*/  IMAD.X R26, RZ, RZ, R13, P0 ;  /* 0x000000ffff1a7224 */ /* 0x000fe200000e060d */
[----:B------:R-:W-:Y:S01]  /*0690*/  LEA R28, P0, R17, UR6, 0xa ;  /* 0x00000006111c7c11 */ /* 0x000fe2000f8050ff */
[----:B------:R-:W-:Y:S01]  /*06a0*/  IMAD.X R9, RZ, RZ, R9, P2 ;  /* 0x000000ffff097224 */ /* 0x000fe200010e0609 */
[----:B------:R-:W-:Y:S01]  /*06b0*/  LEA R10, P2, R12, UR6, 0xa ;  /* 0x000000060c0a7c11 */ /* 0x000fe2000f8450ff */
[----:B------:R-:W-:Y:S01]  /*06c0*/  IMAD.X R15, RZ, RZ, R15, P1 ;  /* 0x000000ffff0f7224 */ /* 0x000fe200008e060f */
[----:B------:R-:W-:Y:S01]  /*06d0*/  LEA R24, P1, R22, UR6, 0xa ;  /* 0x0000000616187c11 */ /* 0x000fe2000f8250ff */
[----:B------:R-:W-:Y:S01]  /*06e0*/  IMAD.X R13, RZ, RZ, R11, P3 ;  /* 0x000000ffff0d7224 */ /* 0x000fe200018e060b */
[----:B------:R-:W-:Y:S01]  /*06f0*/  LEA R14, P3, R8, UR6, 0xa ;  /* 0x00000006080e7c11 */ /* 0x000fe2000f8650ff */
[----:B------:R-:W3:Y:S01]  /*0700*/  LDG.E.EL R19, desc[UR4][R18.64] ;  /* 0x0000000412137981 */ /* 0x000ee2000c2e1900 */
[----:B------:R-:W-:-:S02]  /*0710*/  LEA.HI.X R25, R22, UR7, R15, 0xa, P1 ;  /* 0x0000000716197c11 */ /* 0x000fc400088f540f */
[----:B------:R-:W-:Y:S02]  /*0720*/  LEA.HI.X R29, R17, UR7, R26, 0xa, P0 ;  /* 0x00000007111d7c11 */ /* 0x000fe400080f541a */
[----:B------:R-:W-:Y:S01]  /*0730*/  LEA.HI.X R11, R12, UR7, R9, 0xa, P2 ;  /* 0x000000070c0b7c11 */ /* 0x000fe200090f5409 */
[C---:B------:R-:W-:Y:S01]  /*0740*/  IMAD.WIDE R24, R3.reuse, 0x4, R24 ;  /* 0x0000000403187825 */ /* 0x040fe200078e0218 */
[----:B------:R-:W-:Y:S02]  /*0750*/  LEA.HI.X R15, R8, UR7, R13, 0xa, P3 ;  /* 0x00000007080f7c11 */ /* 0x000fe400098f540d */
[----:B------:R-:W1:Y:S01]  /*0760*/  LDC.64 R8, c[0x0][0x230] ;  /* 0x00008c00ff087b82 */ /* 0x000e620000000a00 */
[----:B------:R-:W-:-:S04]  /*0770*/  IMAD.WIDE R28, R3, 0x4, R28 ;  /* 0x00000004031c7825 */ /* 0x000fc800078e021c */
[----:B------:R-:W-:-:S04]  /*0780*/  IMAD.WIDE R10, R3, 0x4, R10 ;  /* 0x00000004030a7825 */ /* 0x000fc800078e020a */
[----:B------:R-:W-:Y:S01]  /*0790*/  IMAD.WIDE R14, R3, 0x4, R14 ;  /* 0x00000004030e7825 */ /* 0x000fe200078e020e */
[----:B------:R-:W-:Y:S02]  /*07a0*/  IADD3 R12, P0, R28, R4, RZ ;  /* 0x000000041c0c7210 */ /* 0x000fe40007f1e0ff */
[----:B------:R-:W-:Y:S02]  /*07b0*/  IADD3 R22, P1, R24, R4, RZ ;  /* 0x0000000418167210 */ /* 0x000fe40007f3e0ff */
[----:B------:R-:W-:Y:S02]  /*07c0*/  IADD3 R10, P2, R10, R4, RZ ;  /* 0x000000040a0a7210 */ /* 0x000fe40007f5e0ff */
[----:B------:R-:W-:Y:S01]  /*07d0*/  IADD3 R4, P3, R14, R4, RZ ;  /* 0x000000040e047210 */ /* 0x000fe20007f7e0ff */
[--C-:B------:R-:W-:Y:S02]  /*07e0*/  IMAD.X R13, R29, 0x1, R5.reuse, P0 ;  /* 0x000000011d0d7824 */ /* 0x100fe400000e0605 */
[----:B------:R-:W-:-:S02]  /*07f0*/  IMAD.X R23, R25, 0x1, R5, P1 ;  /* 0x0000000119177824 */ /* 0x000fc400008e0605 */
[--C-:B------:R-:W-:Y:S02]  /*0800*/  IMAD.X R11, R11, 0x1, R5.reuse, P2 ;  /* 0x000000010b0b7824 */ /* 0x100fe400010e0605 */
[----:B------:R-:W-:Y:S02]  /*0810*/  IMAD.X R5, R15, 0x1, R5, P3 ;  /* 0x000000010f057824 */ /* 0x000fe400018e0605 */
[----:B------:R-:W-:-:S04]  /*0820*/  IMAD.WIDE R12, R16, 0x4, R12 ;  /* 0x00000004100c7825 */ /* 0x000fc800078e020c */
[C---:B------:R-:W-:Y:S02]  /*0830*/  IMAD.WIDE R22, R16.reuse, 0x4, R22 ;  /* 0x0000000410167825 */ /* 0x040fe400078e0216 */
[----:B------:R-:W4:Y:S02]  /*0840*/  LDG.E.EL R13, desc[UR4][R12.64] ;  /* 0x000000040c0d7981 */ /* 0x000f24000c2e1900 */
[C---:B------:R-:W-:Y:S02]  /*0850*/  IMAD.WIDE R14, R16.reuse, 0x4, R10 ;  /* 0x00000004100e7825 */ /* 0x040fe400078e020a */
[----:B------:R-:W5:Y:S02]  /*0860*/  LDG.E.EL R22, desc[UR4][R22.64] ;  /* 0x0000000416167981 */ /* 0x000f64000c2e1900 */
[----:B------:R-:W-:Y:S02]  /*0870*/  IMAD.WIDE R4, R16, 0x4, R4 ;  /* 0x0000000410047825 */ /* 0x000fe400078e0204 */
[----:B------:R-:W4:Y:S02]  /*0880*/  LDG.E.EL R14, desc[UR4][R14.64] ;  /* 0x000000040e0e7981 */ /* 0x000f24000c2e1900 */
[----:B-1----:R-:W-:-:S02]  /*0890*/  IMAD.WIDE R16, R2, 0x4, R8 ;  /* 0x0000000402107825 */ /* 0x002fc400078e0208 */
[----:B------:R-:W5:Y:S01]  /*08a0*/  LDG.E.EL R5, desc[UR4][R4.64] ;  /* 0x0000000404057981 */ /* 0x000f62000c2e1900 */
[----:B------:R-:W1:Y:S03]  /*08b0*/  LDC.64 R2, c[0x0][0x238] ;  /* 0x00008e00ff027b82 */ /* 0x000e660000000a00 */
[----:B------:R-:W5:Y:S01]  /*08c0*/  LDG.E.EL.128 R8, desc[UR4][R16.64] ;  /* 0x0000000410087981 */ /* 0x000f62000c2e1d00 */
[----:B-1----:R-:W-:-:S04]  /*08d0*/  IMAD.WIDE R2, R0, 0x4, R2 ;  /* 0x0000000400027825 */ /* 0x002fc800078e0202 */
[----:B--2---:R-:W-:Y:S01]  /*08e0*/  FADD R20, -R7, R20 ;  /* 0x0000001407147221 */ /* 0x004fe20000000100 */
[----:B---3--:R-:W-:Y:S01]  /*08f0*/  FADD R19, -R6, R19 ;  /* 0x0000001306137221 */ /* 0x008fe20000000100 */
[----:B----4-:R-:W-:Y:S01]  /*0900*/  FADD R18, -R13, R14 ;  /* 0x0000000e0d127221 */ /* 0x010fe20000000100 */
[----:B-----5:R-:W-:Y:S01]  /*0910*/  FADD R21, -R22, R5 ;  /* 0x0000000516157221 */ /* 0x020fe20000000100 */
[----:B------:R-:W-:Y:S01]  /*0920*/  FFMA R8, R8, R20, R7 ;  /* 0x0000001408087223 */ /* 0x000fe20000000007 */
[----:B------:R-:W-:Y:S01]  /*0930*/  FFMA R9, R9, R19, R6 ;  /* 0x0000001309097223 */ /* 0x000fe20000000006 */
[----:B------:R-:W-:Y:S01]  /*0940*/  FFMA R10, R10, R18, R13 ;  /* 0x000000120a0a7223 */ /* 0x000fe2000000000d */
[----:B------:R-:W-:-:S05]  /*0950*/  FFMA R11, R11, R21, R22 ;  /* 0x000000150b0b7223 */ /* 0x000fca0000000016 */
[----:B------:R-:W-:Y:S01]  /*0960*/  STG.E.128 desc[UR4][R2.64], R8 ;  /* 0x0000000802007986 */ /* 0x000fe2000c101d04 */
[----:B------:R-:W-:Y:S05]  /*0970*/  EXIT ;  /* 0x000000000000794d */ /* 0x000fea0003800000 */
.L_x_0:
[----:B------:R-:W-:-:S00]  /*0980*/  BRA `(.L_x_0) ;  /* 0xfffffffc00fc7947 */ /* 0x000fc0000383ffff */
[----:B------:R-:W-:-:S00]  /*0990*/  NOP ;  /* 0x0000000000007918 */ /* 0x000fc00000000000 */
        /* <DEDUP_REMOVED lines=14> */
.L_x_1:


//--------------------- .nv.constant0.triton_poi_fused__unsafe_index_add_mul_sub_30 --------------------------
	.section	.nv.constant0.triton_poi_fused__unsafe_index_add_mul_sub_30,"a",@progbits
	.sectionflags	@""
	.align	4
.nv.constant0.triton_poi_fused__unsafe_index_add_mul_sub_30:
	.zero		580
